	.headerflags	@"EF_CUDA_TEXMODE_UNIFIED EF_CUDA_64BIT_ADDRESS EF_CUDA_ACCELERATORS EF_CUDA_SM90 EF_CUDA_VIRTUAL_SM(EF_CUDA_SM90)"
	.elftype	@"ET_EXEC"


//--------------------- .nv.info                  --------------------------
	.section	.nv.info,"",@"SHT_CUDA_INFO"
	.align	4


	//----- nvinfo : EIATTR_REGCOUNT
	.align		4
        /*0000*/ 	.byte	0x04, 0x2f
        /*0002*/ 	.short	(.L_1 - .L_0)
	.align		4
.L_0:
        /*0004*/ 	.word	index@(triton_poi_fused_convolution_33)
        /*0008*/ 	.word	0x0000000c


	//----- nvinfo : EIATTR_MIN_STACK_SIZE
	.align		4
.L_1:
        /*000c*/ 	.byte	0x04, 0x12
        /*000e*/ 	.short	(.L_3 - .L_2)
	.align		4
.L_2:
        /*0010*/ 	.word	index@(triton_poi_fused_convolution_33)
        /*0014*/ 	.word	0x00000000


	//----- nvinfo : EIATTR_FRAME_SIZE
	.align		4
.L_3:
        /*0018*/ 	.byte	0x04, 0x11
        /*001a*/ 	.short	(.L_5 - .L_4)
	.align		4
.L_4:
        /*001c*/ 	.word	index@(triton_poi_fused_convolution_33)
        /*0020*/ 	.word	0x00000000


	//----- nvinfo : EIATTR_MIN_STACK_SIZE
	.align		4
.L_5:
        /*0024*/ 	.byte	0x04, 0x12
        /*0026*/ 	.short	(.L_7 - .L_6)
	.align		4
.L_6:
        /*0028*/ 	.word	index@(triton_poi_fused_convolution_33)
        /*002c*/ 	.word	0x00000000
.L_7:


//--------------------- .nv.info.triton_poi_fused_convolution_33 --------------------------
	.section	.nv.info.triton_poi_fused_convolution_33,"",@"SHT_CUDA_INFO"
	.sectionflags	@""
	.align	4


	//----- nvinfo : EIATTR_CUDA_API_VERSION
	.align		4
        /*0000*/ 	.byte	0x04, 0x37
        /*0002*/ 	.short	(.L_9 - .L_8)
.L_8:
        /*0004*/ 	.word	0x0000007c


	//----- nvinfo : EIATTR_KPARAM_INFO
	.align		4
.L_9:
        /*0008*/ 	.byte	0x04, 0x17
        /*000a*/ 	.short	(.L_11 - .L_10)
.L_10:
        /*000c*/ 	.word	0x00000000
        /*0010*/ 	.short	0x0002
        /*0012*/ 	.short	0x0010
        /*0014*/ 	.byte	0x00, 0xf0, 0x11, 0x00


	//----- nvinfo : EIATTR_KPARAM_INFO
	.align		4
.L_11:
        /*0018*/ 	.byte	0x04, 0x17
        /*001a*/ 	.short	(.L_13 - .L_12)
.L_12:
        /*001c*/ 	.word	0x00000000
        /*0020*/ 	.short	0x0001
        /*0022*/ 	.short	0x0008
        /*0024*/ 	.byte	0x00, 0xf4, 0x21, 0x00


	//----- nvinfo : EIATTR_KPARAM_INFO
	.align		4
.L_13:
        /*0028*/ 	.byte	0x04, 0x17
        /*002a*/ 	.short	(.L_15 - .L_14)
.L_14:
        /*002c*/ 	.word	0x00000000
        /*0030*/ 	.short	0x0000
        /*0032*/ 	.short	0x0000
        /*0034*/ 	.byte	0x00, 0xf4, 0x21, 0x00


	//----- nvinfo : EIATTR_SPARSE_MMA_MASK
	.align		4
.L_15:
        /*0038*/ 	.byte	0x03, 0x50
        /*003a*/ 	.short	0x0000


	//----- nvinfo : EIATTR_MAXREG_COUNT
	.align		4
        /*003c*/ 	.byte	0x03, 0x1b
        /*003e*/ 	.short	0x00ff


	//----- nvinfo : EIATTR_EXIT_INSTR_OFFSETS
	.align		4
        /*0040*/ 	.byte	0x04, 0x1c
        /*0042*/ 	.short	(.L_17 - .L_16)


	//   ....[0]....
.L_16:
        /*0044*/ 	.word	0x00000170


	//   ....[1]....
        /*0048*/ 	.word	0x00000190


	//----- nvinfo : EIATTR_REQNTID
	.align		4
.L_17:
        /*004c*/ 	.byte	0x04, 0x10
        /*004e*/ 	.short	(.L_19 - .L_18)
.L_18:
        /*0050*/ 	.word	0x00000020
        /*0054*/ 	.word	0x00000001
        /*0058*/ 	.word	0x00000001


	//----- nvinfo : EIATTR_CBANK_PARAM_SIZE
	.align		4
.L_19:
        /*005c*/ 	.byte	0x03, 0x19
        /*005e*/ 	.short	0x0014


	//----- nvinfo : EIATTR_PARAM_CBANK
	.align		4
        /*0060*/ 	.byte	0x04, 0x0a
        /*0062*/ 	.short	(.L_21 - .L_20)
	.align		4
.L_20:
        /*0064*/ 	.word	index@(.nv.constant0.triton_poi_fused_convolution_33)
        /*0068*/ 	.short	0x0210
        /*006a*/ 	.short	0x0014


	//----- nvinfo : EIATTR_SW_WAR
	.align		4
.L_21:
        /*006c*/ 	.byte	0x04, 0x36
        /*006e*/ 	.short	(.L_23 - .L_22)
.L_22:
        /*0070*/ 	.word	0x00000008
.L_23:


//--------------------- .nv.callgraph             --------------------------
	.section	.nv.callgraph,"",@"SHT_CUDA_CALLGRAPH"
	.align	4
	.sectionentsize	8
	.align		4
        /*0000*/ 	.word	0x00000000
	.align		4
        /*0004*/ 	.word	0xffffffff
	.align		4
        /*0008*/ 	.word	0x00000000
	.align		4
        /*000c*/ 	.word	0xfffffffe
	.align		4
        /*0010*/ 	.word	0x00000000
	.align		4
        /*0014*/ 	.word	0xfffffffd
	.align		4
        /*0018*/ 	.word	0x00000000
	.align		4
        /*001c*/ 	.word	0xfffffffc


//--------------------- .text.triton_poi_fused_convolution_33 --------------------------
	.section	.text.triton_poi_fused_convolution_33,"ax",@progbits
	.align	128
        .global         triton_poi_fused_convolution_33
        .type           triton_poi_fused_convolution_33,@function
        .size           triton_poi_fused_convolution_33,(.L_x_1 - triton_poi_fused_convolution_33)
        .other          triton_poi_fused_convolution_33,@"STO_CUDA_ENTRY STV_DEFAULT"
triton_poi_fused_convolution_33:
.text.triton_poi_fused_convolution_33:
[----:B------:R-:W0:Y:S02]  /*0000*/  LDC R1, c[0x0][0x28] ;  /* 0x00000a00ff017b82 */ /* 0x000e240000000800 */
[----:B------:R-:W1:Y:S01]  /*0010*/  S2R R0, SR_TID.X ;  /* 0x0000000000007919 */ /* 0x000e620000002100 */
[----:B------:R-:W2:Y:S01]  /*0020*/  LDC.64 R2, c[0x0][0x210] ;  /* 0x00008400ff027b82 */ /* 0x000ea20000000a00 */
[----:B------:R-:W-:Y:S01]  /*0030*/  ULDC.64 UR4, c[0x0][0x208] ;  /* 0x0000820000047ab9 */ /* 0x000fe20000000a00 */
[----:B------:R-:W3:Y:S01]  /*0040*/  S2R R7, SR_CTAID.X ;  /* 0x0000000000077919 */ /* 0x000ee20000002500 */
[----:B-1----:R-:W-:Y:S02]  /*0050*/  LOP3.LUT R0, R0, 0x1f, RZ, 0xc0, !PT ;  /* 0x0000001f00007812 */ /* 0x002fe400078ec0ff */
[----:B---3--:R-:W-:-:S03]  /*0060*/  SHF.R.S32.HI R4, RZ, 0x1a, R7 ;  /* 0x0000001aff047819 */ /* 0x008fc60000011407 */
[----:B------:R-:W-:Y:S01]  /*0070*/  IMAD R7, R7, 0x20, R0 ;  /* 0x0000002007077824 */ /* 0x000fe200078e0200 */
[----:B------:R-:W-:-:S03]  /*0080*/  SGXT R0, R4, 0x1 ;  /* 0x000000010400781a */ /* 0x000fc60000000200 */
[C---:B--2---:R-:W-:Y:S01]  /*0090*/  IMAD.WIDE R2, R7.reuse, 0x4, R2 ;  /* 0x0000000407027825 */ /* 0x044fe200078e0202 */
[----:B------:R-:W1:Y:S01]  /*00a0*/  LDC.64 R4, c[0x0][0x218] ;  /* 0x00008600ff047b82 */ /* 0x000e620000000a00 */
[----:B------:R-:W-:Y:S02]  /*00b0*/  ISETP.GE.AND P0, PT, R7, 0x20, PT ;  /* 0x000000200700780c */ /* 0x000fe40003f06270 */
[----:B------:R-:W-:Y:S01]  /*00c0*/  LEA.HI R0, R0, R7, RZ, 0x2 ;  /* 0x0000000700007211 */ /* 0x000fe200078f10ff */
[----:B------:R-:W-:-:S03]  /*00d0*/  IMAD.MOV.U32 R7, RZ, RZ, RZ ;  /* 0x000000ffff077224 */ /* 0x000fc600078e00ff */
[----:B------:R-:W-:-:S04]  /*00e0*/  SHF.R.S32.HI R9, RZ, 0x2, R0 ;  /* 0x00000002ff097819 */ /* 0x000fc80000011400 */
[----:B------:R-:W-:-:S04]  /*00f0*/  LEA.HI R0, R0, R9, RZ, 0x1 ;  /* 0x0000000900007211 */ /* 0x000fc800078f08ff */
[----:B------:R-:W-:-:S05]  /*0100*/  LOP3.LUT R0, R0, 0xfffffffe, RZ, 0xc0, !PT ;  /* 0xfffffffe00007812 */ /* 0x000fca00078ec0ff */
[----:B------:R-:W-:Y:S02]  /*0110*/  IMAD.IADD R9, R9, 0x1, -R0 ;  /* 0x0000000109097824 */ /* 0x000fe400078e0a00 */
[----:B------:R-:W-:Y:S02]  /*0120*/  IMAD.MOV.U32 R0, RZ, RZ, RZ ;  /* 0x000000ffff007224 */ /* 0x000fe400078e00ff */
[----:B-1----:R-:W-:-:S04]  /*0130*/  IMAD.WIDE R4, R9, 0x4, R4 ;  /* 0x0000000409047825 */ /* 0x002fc800078e0204 */
[----:B------:R-:W2:Y:S04]  /*0140*/  @!P0 LDG.E R0, desc[UR4][R2.64] ;  /* 0x0000000402008981 */ /* 0x000ea8000c1e1900 */
[----:B------:R-:W2:Y:S02]  /*0150*/  @!P0 LDG.E.EL R7, desc[UR4][R4.64] ;  /* 0x0000000404078981 */ /* 0x000ea4000c2e1900 */
[----:B--2---:R-:W-:Y:S01]  /*0160*/  FADD R7, R7, R0 ;  /* 0x0000000007077221 */ /* 0x004fe20000000000 */
[----:B------:R-:W-:Y:S06]  /*0170*/  @P0 EXIT ;  /* 0x000000000000094d */ /* 0x000fec0003800000 */
[----:B------:R-:W-:Y:S01]  /*0180*/  STG.E desc[UR4][R2.64], R7 ;  /* 0x0000000702007986 */ /* 0x000fe2000c101904 */
[----:B------:R-:W-:Y:S05]  /*0190*/  EXIT ;  /* 0x000000000000794d */ /* 0x000fea0003800000 */
.L_x_0:
[----:B------:R-:W-:-:S00]  /*01a0*/  BRA `(.L_x_0) ;  /* 0xfffffffc00fc7947 */ /* 0x000fc0000383ffff */
[----:B------:R-:W-:-:S00]  /*01b0*/  NOP ;  /* 0x0000000000007918 */ /* 0x000fc00000000000 */
        /* <DEDUP_REMOVED lines=12> */
.L_x_1:


//--------------------- .nv.constant0.triton_poi_fused_convolution_33 --------------------------
	.section	.nv.constant0.triton_poi_fused_convolution_33,"a",@progbits
	.sectionflags	@""
	.align	4
.nv.constant0.triton_poi_fused_convolution_33:
	.zero		548
